//
// Generated by NVIDIA NVVM Compiler
//
// Compiler Build ID: CL-36424714
// Cuda compilation tools, release 13.0, V13.0.88
// Based on NVVM 20.0.0
//

.version 9.0
.target sm_100
.address_size 64

	// .globl	_Z13maskedSoftmaxv

.visible .entry _Z13maskedSoftmaxv()
{


	ret;

}


// ===== COMPILED SASS (sm_100) =====

	.target	sm_100

	.elftype	@"ET_EXEC"


//--------------------- .note.nv.tkinfo           --------------------------
	.section	.note.nv.tkinfo,"",@"SHT_NOTE"
	.sectionflags	@"SHF_NOTE_NV_TKINFO"
	.tkinfo
        /*0018*/ 	.word	0x00000002
        /*0030*/ 	.string	""
        /*0030*/ 	.string	"ptxas"
        /*0030*/ 	.string	"Cuda compilation tools, release 13.0, V13.0.88"
        /*0030*/ 	.string	"Build cuda_13.0.r13.0/compiler.36424714_0"
        /*0030*/ 	.string	"-arch sm_100 -m 64 "



//--------------------- .note.nv.cuinfo           --------------------------
	.section	.note.nv.cuinfo,"",@"SHT_NOTE"
	.sectionflags	@"SHF_NOTE_NV_CUINFO"
        /*0018*/ 	.short	0x0002
        /*001a*/ 	.short	0x0064
        /*001c*/ 	.short	0x0082
	.zero		2


//--------------------- .nv.info                  --------------------------
	.section	.nv.info,"",@"SHT_CUDA_INFO"
	.align	4


	//----- nvinfo : EIATTR_REGCOUNT
	.align		4
        /*0000*/ 	.byte	0x04, 0x2f
        /*0002*/ 	.short	(.L_1 - .L_0)
	.align		4
.L_0:
        /*0004*/ 	.word	index@(_Z13maskedSoftmaxv)
        /*0008*/ 	.word	0x00000004


	//----- nvinfo : EIATTR_FRAME_SIZE
	.align		4
.L_1:
        /*000c*/ 	.byte	0x04, 0x11
        /*000e*/ 	.short	(.L_3 - .L_2)
	.align		4
.L_2:
        /*0010*/ 	.word	index@(_Z13maskedSoftmaxv)
        /*0014*/ 	.word	0x00000000


	//----- nvinfo : EIATTR_MIN_STACK_SIZE
	.align		4
.L_3:
        /*0018*/ 	.byte	0x04, 0x12
        /*001a*/ 	.short	(.L_5 - .L_4)
	.align		4
.L_4:
        /*001c*/ 	.word	index@(_Z13maskedSoftmaxv)
        /*0020*/ 	.word	0x00000000
.L_5:


//--------------------- .nv.compat                --------------------------
	.section	.nv.compat,"",@"SHT_CUDA_COMPAT_INFO"
	.align	4
        /*0000*/ 	.byte	0x02, 0x09, 0x00, 0x00, 0x02, 0x02, 0x01, 0x00, 0x02, 0x05, 0x05, 0x00, 0x03, 0x07, 0x01, 0x01
        /*0010*/ 	.byte	0x02, 0x03, 0x00, 0x00, 0x02, 0x06, 0x01, 0x00, 0x04, 0x0b, 0x08, 0x00, 0x09, 0x00, 0x00, 0x00
        /*0020*/ 	.byte	0x00, 0x00, 0x00, 0x00


//--------------------- .nv.info._Z13maskedSoftmaxv --------------------------
	.section	.nv.info._Z13maskedSoftmaxv,"",@"SHT_CUDA_INFO"
	.sectionflags	@""
	.align	4


	//----- nvinfo : EIATTR_CUDA_API_VERSION
	.align		4
        /*0000*/ 	.byte	0x04, 0x37
        /*0002*/ 	.short	(.L_7 - .L_6)
.L_6:
        /*0004*/ 	.word	0x00000082


	//----- nvinfo : EIATTR_SPARSE_MMA_MASK
	.align		4
.L_7:
        /*0008*/ 	.byte	0x03, 0x50
        /*000a*/ 	.short	0x0000


	//----- nvinfo : EIATTR_MAXREG_COUNT
	.align		4
        /*000c*/ 	.byte	0x03, 0x1b
        /*000e*/ 	.short	0x00ff


	//----- nvinfo : EIATTR_MERCURY_ISA_VERSION
	.align		4
        /*0010*/ 	.byte	0x03, 0x5f
        /*0012*/ 	.short	0x0101


	//----- nvinfo : EIATTR_VRC_CTA_INIT_COUNT
	.align		4
        /*0014*/ 	.byte	0x02, 0x4a
	.zero		1
	.zero		1


	//----- nvinfo : EIATTR_EXIT_INSTR_OFFSETS
	.align		4
        /*0018*/ 	.byte	0x04, 0x1c
        /*001a*/ 	.short	(.L_9 - .L_8)


	//   ....[0]....
.L_8:
        /*001c*/ 	.word	0x00000010


	//----- nvinfo : EIATTR_SW_WAR
	.align		4
.L_9:
        /*0020*/ 	.byte	0x04, 0x36
        /*0022*/ 	.short	(.L_11 - .L_10)
.L_10:
        /*0024*/ 	.word	0x00000008
.L_11:


//--------------------- .nv.callgraph             --------------------------
	.section	.nv.callgraph,"",@"SHT_CUDA_CALLGRAPH"
	.align	4
	.sectionentsize	8
	.align		4
        /*0000*/ 	.word	0x00000000
	.align		4
        /*0004*/ 	.word	0xffffffff
	.align		4
        /*0008*/ 	.word	0x00000000
	.align		4
        /*000c*/ 	.word	0xfffffffe
	.align		4
        /*0010*/ 	.word	0x00000000
	.align		4
        /*0014*/ 	.word	0xfffffffd
	.align		4
        /*0018*/ 	.word	0x00000000
	.align		4
        /*001c*/ 	.word	0xfffffffc


//--------------------- .text._Z13maskedSoftmaxv  --------------------------
	.section	.text._Z13maskedSoftmaxv,"ax",@progbits
	.align	128
        .global         _Z13maskedSoftmaxv
        .type           _Z13maskedSoftmaxv,@function
        .size           _Z13maskedSoftmaxv,(.L_x_1 - _Z13maskedSoftmaxv)
        .other          _Z13maskedSoftmaxv,@"STO_CUDA_ENTRY STV_DEFAULT"
_Z13maskedSoftmaxv:
.text._Z13maskedSoftmaxv:
[----:B------:R-:W-:Y:S01]  /*0000*/  LDC R1, c[0x0][0x37c] ;  /* 0x0000df00ff017b82 */ /* 0x000fe20000000800 */
[----:B------:R-:W-:Y:S05]  /*0010*/  EXIT ;  /* 0x000000000000794d */ /* 0x000fea0003800000 */
.L_x_0:
[----:B------:R-:W-:-:S00]  /*0020*/  BRA `(.L_x_0) ;  /* 0xfffffffc00fc7947 */ /* 0x000fc0000383ffff */
[----:B------:R-:W-:-:S00]  /*0030*/  NOP ;  /* 0x0000000000007918 */ /* 0x000fc00000000000 */
        /* <DEDUP_REMOVED lines=12> */
.L_x_1:


//--------------------- .nv.shared.reserved.0     --------------------------
	.section	.nv.shared.reserved.0,"aw",@nobits
	.weak		__nv_reservedSMEM_offset_0_alias
	.size		__nv_reservedSMEM_offset_0_alias, 0, 64
	.other		__nv_reservedSMEM_offset_0_alias,@"STO_CUDA_RESERVED_SHARED STV_DEFAULT"
__nv_reservedSMEM_offset_0_alias:
	.zero		0
	.zero		64


//--------------------- .nv.constant0._Z13maskedSoftmaxv --------------------------
	.section	.nv.constant0._Z13maskedSoftmaxv,"a",@progbits
	.sectionflags	@""
	.align	4
.nv.constant0._Z13maskedSoftmaxv:
	.zero		896


//--------------------- SYMBOLS --------------------------

	.type		.nv.reservedSmem.offset0,@object
	.size		.nv.reservedSmem.offset0,0x4
